	.headerflags	@"EF_CUDA_TEXMODE_UNIFIED EF_CUDA_64BIT_ADDRESS EF_CUDA_ACCELERATORS EF_CUDA_SM90 EF_CUDA_VIRTUAL_SM(EF_CUDA_SM90)"
	.elftype	@"ET_EXEC"


//--------------------- .nv.info                  --------------------------
	.section	.nv.info,"",@"SHT_CUDA_INFO"
	.align	4


	//----- nvinfo : EIATTR_REGCOUNT
	.align		4
        /*0000*/ 	.byte	0x04, 0x2f
        /*0002*/ 	.short	(.L_1 - .L_0)
	.align		4
.L_0:
        /*0004*/ 	.word	index@(triton_poi_fused_max_pool2d_with_indices_108)
        /*0008*/ 	.word	0x00000012


	//----- nvinfo : EIATTR_MIN_STACK_SIZE
	.align		4
.L_1:
        /*000c*/ 	.byte	0x04, 0x12
        /*000e*/ 	.short	(.L_3 - .L_2)
	.align		4
.L_2:
        /*0010*/ 	.word	index@(triton_poi_fused_max_pool2d_with_indices_108)
        /*0014*/ 	.word	0x00000000


	//----- nvinfo : EIATTR_FRAME_SIZE
	.align		4
.L_3:
        /*0018*/ 	.byte	0x04, 0x11
        /*001a*/ 	.short	(.L_5 - .L_4)
	.align		4
.L_4:
        /*001c*/ 	.word	index@(triton_poi_fused_max_pool2d_with_indices_108)
        /*0020*/ 	.word	0x00000000


	//----- nvinfo : EIATTR_MIN_STACK_SIZE
	.align		4
.L_5:
        /*0024*/ 	.byte	0x04, 0x12
        /*0026*/ 	.short	(.L_7 - .L_6)
	.align		4
.L_6:
        /*0028*/ 	.word	index@(triton_poi_fused_max_pool2d_with_indices_108)
        /*002c*/ 	.word	0x00000000
.L_7:


//--------------------- .nv.info.triton_poi_fused_max_pool2d_with_indices_108 --------------------------
	.section	.nv.info.triton_poi_fused_max_pool2d_with_indices_108,"",@"SHT_CUDA_INFO"
	.sectionflags	@""
	.align	4


	//----- nvinfo : EIATTR_CUDA_API_VERSION
	.align		4
        /*0000*/ 	.byte	0x04, 0x37
        /*0002*/ 	.short	(.L_9 - .L_8)
.L_8:
        /*0004*/ 	.word	0x0000007c


	//----- nvinfo : EIATTR_KPARAM_INFO
	.align		4
.L_9:
        /*0008*/ 	.byte	0x04, 0x17
        /*000a*/ 	.short	(.L_11 - .L_10)
.L_10:
        /*000c*/ 	.word	0x00000000
        /*0010*/ 	.short	0x0003
        /*0012*/ 	.short	0x0018
        /*0014*/ 	.byte	0x00, 0xf0, 0x11, 0x00


	//----- nvinfo : EIATTR_KPARAM_INFO
	.align		4
.L_11:
        /*0018*/ 	.byte	0x04, 0x17
        /*001a*/ 	.short	(.L_13 - .L_12)
.L_12:
        /*001c*/ 	.word	0x00000000
        /*0020*/ 	.short	0x0002
        /*0022*/ 	.short	0x0010
        /*0024*/ 	.byte	0x00, 0xf4, 0x21, 0x00


	//----- nvinfo : EIATTR_KPARAM_INFO
	.align		4
.L_13:
        /*0028*/ 	.byte	0x04, 0x17
        /*002a*/ 	.short	(.L_15 - .L_14)
.L_14:
        /*002c*/ 	.word	0x00000000
        /*0030*/ 	.short	0x0001
        /*0032*/ 	.short	0x0008
        /*0034*/ 	.byte	0x00, 0xf4, 0x21, 0x00


	//----- nvinfo : EIATTR_KPARAM_INFO
	.align		4
.L_15:
        /*0038*/ 	.byte	0x04, 0x17
        /*003a*/ 	.short	(.L_17 - .L_16)
.L_16:
        /*003c*/ 	.word	0x00000000
        /*0040*/ 	.short	0x0000
        /*0042*/ 	.short	0x0000
        /*0044*/ 	.byte	0x00, 0xf4, 0x21, 0x00


	//----- nvinfo : EIATTR_SPARSE_MMA_MASK
	.align		4
.L_17:
        /*0048*/ 	.byte	0x03, 0x50
        /*004a*/ 	.short	0x0000


	//----- nvinfo : EIATTR_MAXREG_COUNT
	.align		4
        /*004c*/ 	.byte	0x03, 0x1b
        /*004e*/ 	.short	0x00ff


	//----- nvinfo : EIATTR_EXIT_INSTR_OFFSETS
	.align		4
        /*0050*/ 	.byte	0x04, 0x1c
        /*0052*/ 	.short	(.L_19 - .L_18)


	//   ....[0]....
.L_18:
        /*0054*/ 	.word	0x000002a0


	//----- nvinfo : EIATTR_REQNTID
	.align		4
.L_19:
        /*0058*/ 	.byte	0x04, 0x10
        /*005a*/ 	.short	(.L_21 - .L_20)
.L_20:
        /*005c*/ 	.word	0x00000080
        /*0060*/ 	.word	0x00000001
        /*0064*/ 	.word	0x00000001


	//----- nvinfo : EIATTR_CBANK_PARAM_SIZE
	.align		4
.L_21:
        /*0068*/ 	.byte	0x03, 0x19
        /*006a*/ 	.short	0x001c


	//----- nvinfo : EIATTR_PARAM_CBANK
	.align		4
        /*006c*/ 	.byte	0x04, 0x0a
        /*006e*/ 	.short	(.L_23 - .L_22)
	.align		4
.L_22:
        /*0070*/ 	.word	index@(.nv.constant0.triton_poi_fused_max_pool2d_with_indices_108)
        /*0074*/ 	.short	0x0210
        /*0076*/ 	.short	0x001c


	//----- nvinfo : EIATTR_SW_WAR
	.align		4
.L_23:
        /*0078*/ 	.byte	0x04, 0x36
        /*007a*/ 	.short	(.L_25 - .L_24)
.L_24:
        /*007c*/ 	.word	0x00000008
.L_25:


//--------------------- .nv.callgraph             --------------------------
	.section	.nv.callgraph,"",@"SHT_CUDA_CALLGRAPH"
	.align	4
	.sectionentsize	8
	.align		4
        /*0000*/ 	.word	0x00000000
	.align		4
        /*0004*/ 	.word	0xffffffff
	.align		4
        /*0008*/ 	.word	0x00000000
	.align		4
        /*000c*/ 	.word	0xfffffffe
	.align		4
        /*0010*/ 	.word	0x00000000
	.align		4
        /*0014*/ 	.word	0xfffffffd
	.align		4
        /*0018*/ 	.word	0x00000000
	.align		4
        /*001c*/ 	.word	0xfffffffc


//--------------------- .text.triton_poi_fused_max_pool2d_with_indices_108 --------------------------
	.section	.text.triton_poi_fused_max_pool2d_with_indices_108,"ax",@progbits
	.align	128
        .global         triton_poi_fused_max_pool2d_with_indices_108
        .type           triton_poi_fused_max_pool2d_with_indices_108,@function
        .size           triton_poi_fused_max_pool2d_with_indices_108,(.L_x_1 - triton_poi_fused_max_pool2d_with_indices_108)
        .other          triton_poi_fused_max_pool2d_with_indices_108,@"STO_CUDA_ENTRY STV_DEFAULT"
triton_poi_fused_max_pool2d_with_indices_108:
.text.triton_poi_fused_max_pool2d_with_indices_108:
[----:B------:R-:W-:Y:S01]  /*0000*/  LDC R1, c[0x0][0x28] ;  /* 0x00000a00ff017b82 */ /* 0x000fe20000000800 */
[----:B------:R-:W1:Y:S07]  /*0010*/  S2R R0, SR_TID.X ;  /* 0x0000000000007919 */ /* 0x000e6e0000002100 */
[----:B------:R-:W2:Y:S01]  /*0020*/  LDC.64 R2, c[0x0][0x210] ;  /* 0x00008400ff027b82 */ /* 0x000ea20000000a00 */
[----:B------:R-:W-:Y:S01]  /*0030*/  ULDC.64 UR4, c[0x0][0x208] ;  /* 0x0000820000047ab9 */ /* 0x000fe20000000a00 */
[----:B------:R-:W-:Y:S01]  /*0040*/  ULDC.64 UR6, c[0x0][0x220] ;  /* 0x0000880000067ab9 */ /* 0x000fe20000000a00 */
[----:B------:R-:W3:Y:S01]  /*0050*/  S2R R11, SR_CTAID.X ;  /* 0x00000000000b7919 */ /* 0x000ee20000002500 */
[----:B-1----:R-:W-:-:S05]  /*0060*/  LOP3.LUT R0, R0, 0x7f, RZ, 0xc0, !PT ;  /* 0x0000007f00007812 */ /* 0x002fca00078ec0ff */
[----:B---3--:R-:W-:-:S05]  /*0070*/  IMAD R11, R11, 0x80, R0 ;  /* 0x000000800b0b7824 */ /* 0x008fca00078e0200 */
[----:B------:R-:W-:-:S04]  /*0080*/  SHF.R.S32.HI R0, RZ, 0x1f, R11 ;  /* 0x0000001fff007819 */ /* 0x000fc8000001140b */
[----:B------:R-:W-:-:S04]  /*0090*/  LEA.HI R0, R0, R11, RZ, 0x3 ;  /* 0x0000000b00007211 */ /* 0x000fc800078f18ff */
[C---:B------:R-:W-:Y:S01]  /*00a0*/  LOP3.LUT R4, R0.reuse, 0x7ffffff8, RZ, 0xc0, !PT ;  /* 0x7ffffff800047812 */ /* 0x040fe200078ec0ff */
[----:B------:R-:W-:-:S04]  /*00b0*/  IMAD.SHL.U32 R0, R0, 0x4, RZ ;  /* 0x0000000400007824 */ /* 0x000fc800078e00ff */
[----:B------:R-:W-:Y:S01]  /*00c0*/  IMAD.IADD R4, R11, 0x1, -R4 ;  /* 0x000000010b047824 */ /* 0x000fe200078e0a04 */
[----:B------:R-:W-:-:S05]  /*00d0*/  LOP3.LUT R5, R0, 0xffffffe0, RZ, 0xc0, !PT ;  /* 0xffffffe000057812 */ /* 0x000fca00078ec0ff */
[----:B------:R-:W-:-:S04]  /*00e0*/  IMAD R9, R4, 0x2, R5 ;  /* 0x0000000204097824 */ /* 0x000fc800078e0205 */
[----:B--2---:R-:W-:-:S04]  /*00f0*/  IMAD.WIDE R4, R9, 0x4, R2 ;  /* 0x0000000409047825 */ /* 0x004fc800078e0202 */
[----:B------:R-:W-:Y:S01]  /*0100*/  VIADD R7, R9, 0x10 ;  /* 0x0000001009077836 */ /* 0x000fe20000000000 */
[----:B------:R-:W2:Y:S04]  /*0110*/  LDG.E.EL R0, desc[UR4][R4.64] ;  /* 0x0000000404007981 */ /* 0x000ea8000c2e1900 */
[----:B------:R-:W2:Y:S01]  /*0120*/  LDG.E.EL R13, desc[UR4][R4.64+0x4] ;  /* 0x00000404040d7981 */ /* 0x000ea2000c2e1900 */
[----:B------:R-:W-:-:S04]  /*0130*/  IMAD.WIDE R6, R7, 0x4, R2 ;  /* 0x0000000407067825 */ /* 0x000fc800078e0202 */
[----:B------:R-:W-:Y:S01]  /*0140*/  VIADD R9, R9, 0x11 ;  /* 0x0000001109097836 */ /* 0x000fe20000000000 */
[----:B------:R-:W3:Y:S03]  /*0150*/  LDG.E.EL R10, desc[UR4][R6.64] ;  /* 0x00000004060a7981 */ /* 0x000ee6000c2e1900 */
[----:B------:R-:W-:Y:S02]  /*0160*/  IMAD.WIDE R2, R9, 0x4, R2 ;  /* 0x0000000409027825 */ /* 0x000fe400078e0202 */
[----:B------:R-:W1:Y:S03]  /*0170*/  LDC.64 R8, c[0x0][0x218] ;  /* 0x00008600ff087b82 */ /* 0x000e660000000a00 */
[----:B------:R1:W4:Y:S02]  /*0180*/  LDG.E.EL R15, desc[UR4][R2.64] ;  /* 0x00000004020f7981 */ /* 0x000324000c2e1900 */
[----:B-1----:R-:W-:Y:S01]  /*0190*/  IMAD.WIDE R2, R11, 0x4, R8 ;  /* 0x000000040b027825 */ /* 0x002fe200078e0208 */
[----:B--2---:R-:W-:-:S02]  /*01a0*/  FSETP.GT.AND P0, PT, R13, R0, PT ;  /* 0x000000000d00720b */ /* 0x004fc40003f04000 */
[----:B------:R-:W-:Y:S02]  /*01b0*/  FSETP.NAN.AND P2, PT, R13, R13, PT ;  /* 0x0000000d0d00720b */ /* 0x000fe40003f48000 */
[----:B---3--:R-:W-:-:S09]  /*01c0*/  FSETP.NAN.AND P1, PT, R10, R10, PT ;  /* 0x0000000a0a00720b */ /* 0x008fd20003f28000 */
[----:B------:R-:W-:Y:S02]  /*01d0*/  @!P0 FSEL R13, R13, R0, P2 ;  /* 0x000000000d0d8208 */ /* 0x000fe40001000000 */
[----:B----4-:R-:W-:Y:S02]  /*01e0*/  FSETP.NAN.AND P3, PT, R15, R15, PT ;  /* 0x0000000f0f00720b */ /* 0x010fe40003f68000 */
[----:B------:R-:W-:Y:S02]  /*01f0*/  FSETP.GEU.AND P2, PT, R13, R10, PT ;  /* 0x0000000a0d00720b */ /* 0x000fe40003f4e000 */
[----:B------:R-:W-:Y:S02]  /*0200*/  SEL R0, RZ, 0x1, !P0 ;  /* 0x00000001ff007807 */ /* 0x000fe40004000000 */
[----:B------:R-:W-:Y:S02]  /*0210*/  @!P1 FSEL R10, R10, R13, !P2 ;  /* 0x0000000d0a0a9208 */ /* 0x000fe40005000000 */
[----:B------:R-:W-:-:S02]  /*0220*/  IADD3 R4, P1, R11, UR6, RZ ;  /* 0x000000060b047c10 */ /* 0x000fc4000ff3e0ff */
[----:B------:R-:W-:Y:S02]  /*0230*/  FSETP.GEU.AND P0, PT, R10, R15, PT ;  /* 0x0000000f0a00720b */ /* 0x000fe40003f0e000 */
[----:B------:R-:W-:Y:S02]  /*0240*/  SEL R0, R0, 0x2, P2 ;  /* 0x0000000200007807 */ /* 0x000fe40001000000 */
[----:B------:R-:W-:Y:S02]  /*0250*/  @!P3 SEL R15, R15, R10, !P0 ;  /* 0x0000000a0f0fb207 */ /* 0x000fe40004000000 */
[----:B------:R-:W-:Y:S02]  /*0260*/  LEA.HI.X.SX32 R5, R11, UR7, 0x1, P1 ;  /* 0x000000070b057c11 */ /* 0x000fe400088f0eff */
[----:B------:R-:W-:Y:S01]  /*0270*/  SEL R7, R0, 0x3, P0 ;  /* 0x0000000300077807 */ /* 0x000fe20000000000 */
[----:B------:R-:W-:Y:S04]  /*0280*/  STG.E desc[UR4][R2.64], R15 ;  /* 0x0000000f02007986 */ /* 0x000fe8000c101904 */
[----:B------:R-:W-:Y:S01]  /*0290*/  STG.E.U8 desc[UR4][R4.64], R7 ;  /* 0x0000000704007986 */ /* 0x000fe2000c101104 */
[----:B------:R-:W-:Y:S05]  /*02a0*/  EXIT ;  /* 0x000000000000794d */ /* 0x000fea0003800000 */
.L_x_0:
[----:B------:R-:W-:-:S00]  /*02b0*/  BRA `(.L_x_0) ;  /* 0xfffffffc00fc7947 */ /* 0x000fc0000383ffff */
[----:B------:R-:W-:-:S00]  /*02c0*/  NOP ;  /* 0x0000000000007918 */ /* 0x000fc00000000000 */
        /* <DEDUP_REMOVED lines=11> */
.L_x_1:


//--------------------- .nv.constant0.triton_poi_fused_max_pool2d_with_indices_108 --------------------------
	.section	.nv.constant0.triton_poi_fused_max_pool2d_with_indices_108,"a",@progbits
	.sectionflags	@""
	.align	4
.nv.constant0.triton_poi_fused_max_pool2d_with_indices_108:
	.zero		556
